//
// Generated by NVIDIA NVVM Compiler
//
// Compiler Build ID: CL-36424714
// Cuda compilation tools, release 13.0, V13.0.88
// Based on NVVM 20.0.0
//

.version 9.0
.target sm_100
.address_size 64

	// .globl	_Z12merge_kerneliiPiS_

.visible .entry _Z12merge_kerneliiPiS_(
	.param .u32 _Z12merge_kerneliiPiS__param_0,
	.param .u32 _Z12merge_kerneliiPiS__param_1,
	.param .u64 .ptr .align 1 _Z12merge_kerneliiPiS__param_2,
	.param .u64 .ptr .align 1 _Z12merge_kerneliiPiS__param_3
)
{
	.reg .pred 	%p<23>;
	.reg .b32 	%r<91>;
	.reg .b64 	%rd<49>;

	ld.param.u32 	%r43, [_Z12merge_kerneliiPiS__param_0];
	ld.param.u32 	%r44, [_Z12merge_kerneliiPiS__param_1];
	ld.param.u64 	%rd22, [_Z12merge_kerneliiPiS__param_2];
	ld.param.u64 	%rd23, [_Z12merge_kerneliiPiS__param_3];
	cvta.to.global.u64 	%rd1, %rd22;
	cvta.to.global.u64 	%rd2, %rd23;
	mov.u32 	%r45, %ctaid.x;
	mov.u32 	%r46, %ntid.x;
	mov.u32 	%r47, %tid.x;
	mad.lo.s32 	%r1, %r45, %r46, %r47;
	setp.gt.s32 	%p1, %r1, %r43;
	@%p1 bra 	$L__BB0_17;
	mul.lo.s32 	%r75, %r44, %r1;
	setp.ge.s32 	%p2, %r75, %r43;
	setp.lt.s32 	%p3, %r75, 0;
	or.pred  	%p4, %p2, %p3;
	@%p4 bra 	$L__BB0_17;
	shr.u32 	%r48, %r44, 31;
	add.s32 	%r49, %r44, %r48;
	shr.s32 	%r50, %r49, 1;
	add.s32 	%r51, %r75, %r50;
	min.s32 	%r3, %r51, %r43;
	add.s32 	%r52, %r75, %r44;
	min.s32 	%r4, %r52, %r43;
	setp.lt.s32 	%p5, %r44, 2;
	setp.ge.s32 	%p6, %r51, %r4;
	or.pred  	%p7, %p5, %p6;
	mov.u32 	%r76, %r3;
	mov.u32 	%r82, %r75;
	@%p7 bra 	$L__BB0_3;
	bra.uni 	$L__BB0_18;
$L__BB0_3:
	setp.ge.s32 	%p13, %r75, %r3;
	@%p13 bra 	$L__BB0_10;
	sub.s32 	%r61, %r3, %r75;
	and.b32  	%r8, %r61, 3;
	setp.eq.s32 	%p14, %r8, 0;
	mov.u32 	%r80, %r75;
	@%p14 bra 	$L__BB0_7;
	mul.wide.u32 	%rd30, %r82, 4;
	add.s64 	%rd44, %rd1, %rd30;
	mul.wide.u32 	%rd31, %r75, 4;
	add.s64 	%rd43, %rd2, %rd31;
	neg.s32 	%r78, %r8;
	add.s32 	%r82, %r82, %r8;
	add.s32 	%r80, %r75, %r8;
$L__BB0_6:
	.pragma "nounroll";
	ld.global.u32 	%r62, [%rd43];
	st.global.u32 	[%rd44], %r62;
	add.s64 	%rd44, %rd44, 4;
	add.s64 	%rd43, %rd43, 4;
	add.s32 	%r78, %r78, 1;
	setp.ne.s32 	%p15, %r78, 0;
	@%p15 bra 	$L__BB0_6;
$L__BB0_7:
	sub.s32 	%r63, %r75, %r3;
	setp.gt.u32 	%p16, %r63, -4;
	@%p16 bra 	$L__BB0_10;
	mul.wide.u32 	%rd32, %r80, 4;
	add.s64 	%rd33, %rd32, %rd2;
	add.s64 	%rd47, %rd33, 8;
	sub.s32 	%r87, %r80, %r3;
	mul.wide.u32 	%rd34, %r82, 4;
	add.s64 	%rd35, %rd34, %rd1;
	add.s64 	%rd46, %rd35, 8;
$L__BB0_9:
	ld.global.u32 	%r64, [%rd47+-8];
	st.global.u32 	[%rd46+-8], %r64;
	ld.global.u32 	%r65, [%rd47+-4];
	st.global.u32 	[%rd46+-4], %r65;
	ld.global.u32 	%r66, [%rd47];
	st.global.u32 	[%rd46], %r66;
	ld.global.u32 	%r67, [%rd47+4];
	add.s32 	%r82, %r82, 4;
	st.global.u32 	[%rd46+4], %r67;
	add.s64 	%rd47, %rd47, 16;
	add.s32 	%r87, %r87, 4;
	add.s64 	%rd46, %rd46, 16;
	setp.eq.s32 	%p17, %r87, 0;
	@%p17 bra 	$L__BB0_10;
	bra.uni 	$L__BB0_9;
$L__BB0_10:
	setp.ge.s32 	%p18, %r76, %r4;
	@%p18 bra 	$L__BB0_17;
	sub.s32 	%r68, %r4, %r76;
	and.b32  	%r25, %r68, 3;
	setp.eq.s32 	%p19, %r25, 0;
	mov.u32 	%r86, %r76;
	@%p19 bra 	$L__BB0_14;
	mul.wide.u32 	%rd36, %r82, 4;
	add.s64 	%rd45, %rd1, %rd36;
	neg.s32 	%r83, %r25;
	add.s32 	%r82, %r82, %r25;
	mov.u32 	%r86, %r76;
$L__BB0_13:
	.pragma "nounroll";
	mul.wide.s32 	%rd37, %r86, 4;
	add.s64 	%rd38, %rd2, %rd37;
	add.s32 	%r86, %r86, 1;
	ld.global.u32 	%r69, [%rd38];
	st.global.u32 	[%rd45], %r69;
	add.s64 	%rd45, %rd45, 4;
	add.s32 	%r83, %r83, 1;
	setp.ne.s32 	%p20, %r83, 0;
	@%p20 bra 	$L__BB0_13;
$L__BB0_14:
	sub.s32 	%r70, %r76, %r4;
	setp.gt.u32 	%p21, %r70, -4;
	@%p21 bra 	$L__BB0_17;
	add.s64 	%rd14, %rd2, 8;
	sub.s32 	%r89, %r86, %r4;
	mul.wide.u32 	%rd39, %r82, 4;
	add.s64 	%rd40, %rd39, %rd1;
	add.s64 	%rd48, %rd40, 8;
$L__BB0_16:
	mul.wide.s32 	%rd41, %r86, 4;
	add.s64 	%rd42, %rd14, %rd41;
	ld.global.u32 	%r71, [%rd42+-8];
	st.global.u32 	[%rd48+-8], %r71;
	ld.global.u32 	%r72, [%rd42+-4];
	st.global.u32 	[%rd48+-4], %r72;
	ld.global.u32 	%r73, [%rd42];
	st.global.u32 	[%rd48], %r73;
	add.s32 	%r86, %r86, 4;
	ld.global.u32 	%r74, [%rd42+4];
	st.global.u32 	[%rd48+4], %r74;
	add.s32 	%r89, %r89, 4;
	add.s64 	%rd48, %rd48, 16;
	setp.ne.s32 	%p22, %r89, 0;
	@%p22 bra 	$L__BB0_16;
$L__BB0_17:
	ret;
$L__BB0_18:
	mul.wide.u32 	%rd24, %r75, 4;
	add.s64 	%rd25, %rd2, %rd24;
	ld.global.u32 	%r53, [%rd25];
	mul.wide.s32 	%rd26, %r76, 4;
	add.s64 	%rd27, %rd2, %rd26;
	ld.global.u32 	%r55, [%rd27];
	setp.gt.s32 	%p8, %r53, %r55;
	setp.le.s32 	%p9, %r53, %r55;
	selp.u32 	%r57, 1, 0, %p9;
	add.s32 	%r75, %r75, %r57;
	selp.u32 	%r58, 1, 0, %p8;
	add.s32 	%r76, %r76, %r58;
	min.s32 	%r59, %r53, %r55;
	mul.wide.u32 	%rd28, %r82, 4;
	add.s64 	%rd29, %rd1, %rd28;
	st.global.u32 	[%rd29], %r59;
	add.s32 	%r82, %r82, 1;
	setp.lt.s32 	%p10, %r75, %r3;
	setp.lt.s32 	%p11, %r76, %r4;
	and.pred  	%p12, %p10, %p11;
	@%p12 bra 	$L__BB0_18;
	bra.uni 	$L__BB0_3;

}


// ===== COMPILED SASS (sm_100) =====

	.target	sm_100

	.elftype	@"ET_EXEC"


//--------------------- .note.nv.tkinfo           --------------------------
	.section	.note.nv.tkinfo,"",@"SHT_NOTE"
	.sectionflags	@"SHF_NOTE_NV_TKINFO"
	.tkinfo
        /*0018*/ 	.word	0x00000002
        /*0030*/ 	.string	""
        /*0030*/ 	.string	"ptxas"
        /*0030*/ 	.string	"Cuda compilation tools, release 13.0, V13.0.88"
        /*0030*/ 	.string	"Build cuda_13.0.r13.0/compiler.36424714_0"
        /*0030*/ 	.string	"-arch sm_100 -m 64 "



//--------------------- .note.nv.cuinfo           --------------------------
	.section	.note.nv.cuinfo,"",@"SHT_NOTE"
	.sectionflags	@"SHF_NOTE_NV_CUINFO"
        /*0018*/ 	.short	0x0002
        /*001a*/ 	.short	0x0064
        /*001c*/ 	.short	0x0082
	.zero		2


//--------------------- .nv.info                  --------------------------
	.section	.nv.info,"",@"SHT_CUDA_INFO"
	.align	4


	//----- nvinfo : EIATTR_REGCOUNT
	.align		4
        /*0000*/ 	.byte	0x04, 0x2f
        /*0002*/ 	.short	(.L_1 - .L_0)
	.align		4
.L_0:
        /*0004*/ 	.word	index@(_Z12merge_kerneliiPiS_)
        /*0008*/ 	.word	0x00000018


	//----- nvinfo : EIATTR_FRAME_SIZE
	.align		4
.L_1:
        /*000c*/ 	.byte	0x04, 0x11
        /*000e*/ 	.short	(.L_3 - .L_2)
	.align		4
.L_2:
        /*0010*/ 	.word	index@(_Z12merge_kerneliiPiS_)
        /*0014*/ 	.word	0x00000000


	//----- nvinfo : EIATTR_MIN_STACK_SIZE
	.align		4
.L_3:
        /*0018*/ 	.byte	0x04, 0x12
        /*001a*/ 	.short	(.L_5 - .L_4)
	.align		4
.L_4:
        /*001c*/ 	.word	index@(_Z12merge_kerneliiPiS_)
        /*0020*/ 	.word	0x00000000
.L_5:


//--------------------- .nv.compat                --------------------------
	.section	.nv.compat,"",@"SHT_CUDA_COMPAT_INFO"
	.align	4
        /*0000*/ 	.byte	0x02, 0x09, 0x00, 0x00, 0x02, 0x02, 0x01, 0x00, 0x02, 0x05, 0x05, 0x00, 0x03, 0x07, 0x01, 0x01
        /*0010*/ 	.byte	0x02, 0x03, 0x00, 0x00, 0x02, 0x06, 0x01, 0x00, 0x04, 0x0b, 0x08, 0x00, 0x09, 0x00, 0x00, 0x00
        /*0020*/ 	.byte	0x00, 0x00, 0x00, 0x00


//--------------------- .nv.info._Z12merge_kerneliiPiS_ --------------------------
	.section	.nv.info._Z12merge_kerneliiPiS_,"",@"SHT_CUDA_INFO"
	.sectionflags	@""
	.align	4


	//----- nvinfo : EIATTR_CUDA_API_VERSION
	.align		4
        /*0000*/ 	.byte	0x04, 0x37
        /*0002*/ 	.short	(.L_7 - .L_6)
.L_6:
        /*0004*/ 	.word	0x00000082


	//----- nvinfo : EIATTR_KPARAM_INFO
	.align		4
.L_7:
        /*0008*/ 	.byte	0x04, 0x17
        /*000a*/ 	.short	(.L_9 - .L_8)
.L_8:
        /*000c*/ 	.word	0x00000000
        /*0010*/ 	.short	0x0003
        /*0012*/ 	.short	0x0010
        /*0014*/ 	.byte	0x00, 0xf5, 0x21, 0x00


	//----- nvinfo : EIATTR_KPARAM_INFO
	.align		4
.L_9:
        /*0018*/ 	.byte	0x04, 0x17
        /*001a*/ 	.short	(.L_11 - .L_10)
.L_10:
        /*001c*/ 	.word	0x00000000
        /*0020*/ 	.short	0x0002
        /*0022*/ 	.short	0x0008
        /*0024*/ 	.byte	0x00, 0xf5, 0x21, 0x00


	//----- nvinfo : EIATTR_KPARAM_INFO
	.align		4
.L_11:
        /*0028*/ 	.byte	0x04, 0x17
        /*002a*/ 	.short	(.L_13 - .L_12)
.L_12:
        /*002c*/ 	.word	0x00000000
        /*0030*/ 	.short	0x0001
        /*0032*/ 	.short	0x0004
        /*0034*/ 	.byte	0x00, 0xf0, 0x11, 0x00


	//----- nvinfo : EIATTR_KPARAM_INFO
	.align		4
.L_13:
        /*0038*/ 	.byte	0x04, 0x17
        /*003a*/ 	.short	(.L_15 - .L_14)
.L_14:
        /*003c*/ 	.word	0x00000000
        /*0040*/ 	.short	0x0000
        /*0042*/ 	.short	0x0000
        /*0044*/ 	.byte	0x00, 0xf0, 0x11, 0x00


	//----- nvinfo : EIATTR_SPARSE_MMA_MASK
	.align		4
.L_15:
        /*0048*/ 	.byte	0x03, 0x50
        /*004a*/ 	.short	0x0000


	//----- nvinfo : EIATTR_MAXREG_COUNT
	.align		4
        /*004c*/ 	.byte	0x03, 0x1b
        /*004e*/ 	.short	0x00ff


	//----- nvinfo : EIATTR_MERCURY_ISA_VERSION
	.align		4
        /*0050*/ 	.byte	0x03, 0x5f
        /*0052*/ 	.short	0x0101


	//----- nvinfo : EIATTR_VRC_CTA_INIT_COUNT
	.align		4
        /*0054*/ 	.byte	0x02, 0x4a
	.zero		1
	.zero		1


	//----- nvinfo : EIATTR_EXIT_INSTR_OFFSETS
	.align		4
        /*0058*/ 	.byte	0x04, 0x1c
        /*005a*/ 	.short	(.L_17 - .L_16)


	//   ....[0]....
.L_16:
        /*005c*/ 	.word	0x00000070


	//   ....[1]....
        /*0060*/ 	.word	0x000000c0


	//   ....[2]....
        /*0064*/ 	.word	0x00000cb0


	//   ....[3]....
        /*0068*/ 	.word	0x00000e50


	//   ....[4]....
        /*006c*/ 	.word	0x00001490


	//   ....[5]....
        /*0070*/ 	.word	0x000015c0


	//----- nvinfo : EIATTR_CRS_STACK_SIZE
	.align		4
.L_17:
        /*0074*/ 	.byte	0x04, 0x1e
        /*0076*/ 	.short	(.L_19 - .L_18)
.L_18:
        /*0078*/ 	.word	0x00000000


	//----- nvinfo : EIATTR_CBANK_PARAM_SIZE
	.align		4
.L_19:
        /*007c*/ 	.byte	0x03, 0x19
        /*007e*/ 	.short	0x0018


	//----- nvinfo : EIATTR_PARAM_CBANK
	.align		4
        /*0080*/ 	.byte	0x04, 0x0a
        /*0082*/ 	.short	(.L_21 - .L_20)
	.align		4
.L_20:
        /*0084*/ 	.word	index@(.nv.constant0._Z12merge_kerneliiPiS_)
        /*0088*/ 	.short	0x0380
        /*008a*/ 	.short	0x0018


	//----- nvinfo : EIATTR_SW_WAR
	.align		4
.L_21:
        /*008c*/ 	.byte	0x04, 0x36
        /*008e*/ 	.short	(.L_23 - .L_22)
.L_22:
        /*0090*/ 	.word	0x00000008
.L_23:


//--------------------- .nv.callgraph             --------------------------
	.section	.nv.callgraph,"",@"SHT_CUDA_CALLGRAPH"
	.align	4
	.sectionentsize	8
	.align		4
        /*0000*/ 	.word	0x00000000
	.align		4
        /*0004*/ 	.word	0xffffffff
	.align		4
        /*0008*/ 	.word	0x00000000
	.align		4
        /*000c*/ 	.word	0xfffffffe
	.align		4
        /*0010*/ 	.word	0x00000000
	.align		4
        /*0014*/ 	.word	0xfffffffd
	.align		4
        /*0018*/ 	.word	0x00000000
	.align		4
        /*001c*/ 	.word	0xfffffffc


//--------------------- .text._Z12merge_kerneliiPiS_ --------------------------
	.section	.text._Z12merge_kerneliiPiS_,"ax",@progbits
	.align	128
        .global         _Z12merge_kerneliiPiS_
        .type           _Z12merge_kerneliiPiS_,@function
        .size           _Z12merge_kerneliiPiS_,(.L_x_26 - _Z12merge_kerneliiPiS_)
        .other          _Z12merge_kerneliiPiS_,@"STO_CUDA_ENTRY STV_DEFAULT"
_Z12merge_kerneliiPiS_:
.text._Z12merge_kerneliiPiS_:
[----:B------:R-:W-:Y:S01]  /*0000*/  LDC R1, c[0x0][0x37c] ;  /* 0x0000df00ff017b82 */ /* 0x000fe20000000800 */
[----:B------:R-:W0:Y:S07]  /*0010*/  S2R R3, SR_TID.X ;  /* 0x0000000000037919 */ /* 0x000e2e0000002100 */
[----:B------:R-:W0:Y:S01]  /*0020*/  S2UR UR4, SR_CTAID.X ;  /* 0x00000000000479c3 */ /* 0x000e220000002500 */
[----:B------:R-:W1:Y:S07]  /*0030*/  LDCU UR5, c[0x0][0x380] ;  /* 0x00007000ff0577ac */ /* 0x000e6e0008000800 */
[----:B------:R-:W0:Y:S02]  /*0040*/  LDC R0, c[0x0][0x360] ;  /* 0x0000d800ff007b82 */ /* 0x000e240000000800 */
[----:B0-----:R-:W-:-:S05]  /*0050*/  IMAD R0, R0, UR4, R3 ;  /* 0x0000000400007c24 */ /* 0x001fca000f8e0203 */
[----:B-1----:R-:W-:-:S13]  /*0060*/  ISETP.GT.AND P0, PT, R0, UR5, PT ;  /* 0x0000000500007c0c */ /* 0x002fda000bf04270 */
[----:B------:R-:W-:Y:S05]  /*0070*/  @P0 EXIT ;  /* 0x000000000000094d */ /* 0x000fea0003800000 */
[----:B------:R-:W0:Y:S02]  /*0080*/  LDC R2, c[0x0][0x384] ;  /* 0x0000e100ff027b82 */ /* 0x000e240000000800 */
[----:B0-----:R-:W-:-:S05]  /*0090*/  IMAD R5, R0, R2, RZ ;  /* 0x0000000200057224 */ /* 0x001fca00078e02ff */
[----:B------:R-:W-:-:S04]  /*00a0*/  ISETP.GE.AND P0, PT, R5, RZ, PT ;  /* 0x000000ff0500720c */ /* 0x000fc80003f06270 */
[----:B------:R-:W-:-:S13]  /*00b0*/  ISETP.GE.OR P0, PT, R5, UR5, !P0 ;  /* 0x0000000505007c0c */ /* 0x000fda000c706670 */
[----:B------:R-:W-:Y:S05]  /*00c0*/  @P0 EXIT ;  /* 0x000000000000094d */ /* 0x000fea0003800000 */
[-C--:B------:R-:W-:Y:S01]  /*00d0*/  LEA.HI R0, R2, R2.reuse, RZ, 0x1 ;  /* 0x0000000202007211 */ /* 0x080fe200078f08ff */
[----:B------:R-:W0:Y:S01]  /*00e0*/  LDC.64 R6, c[0x0][0x388] ;  /* 0x0000e200ff067b82 */ /* 0x000e220000000a00 */
[----:B------:R-:W1:Y:S01]  /*00f0*/  LDCU.64 UR6, c[0x0][0x358] ;  /* 0x00006b00ff0677ac */ /* 0x000e620008000a00 */
[----:B------:R-:W-:Y:S01]  /*0100*/  BSSY.RECONVERGENT B0, `(.L_x_0) ;  /* 0x000001d000007945 */ /* 0x000fe20003800200 */
[----:B------:R-:W-:Y:S02]  /*0110*/  LEA.HI.SX32 R3, R0, R5, 0x1f ;  /* 0x0000000500037211 */ /* 0x000fe400078ffaff */
[----:B------:R-:W-:Y:S02]  /*0120*/  VIADDMNMX R0, R5, R2, UR5, PT ;  /* 0x0000000505007e46 */ /* 0x000fe4000b800102 */
[C---:B------:R-:W-:Y:S01]  /*0130*/  VIMNMX R4, PT, PT, R3.reuse, UR5, PT ;  /* 0x0000000503047c48 */ /* 0x040fe2000bfe0100 */
[----:B------:R-:W2:Y:S01]  /*0140*/  LDC.64 R8, c[0x0][0x390] ;  /* 0x0000e400ff087b82 */ /* 0x000ea20000000a00 */
[----:B------:R-:W-:-:S03]  /*0150*/  ISETP.GE.AND P0, PT, R3, R0, PT ;  /* 0x000000000300720c */ /* 0x000fc60003f06270 */
[----:B------:R-:W-:Y:S01]  /*0160*/  IMAD.MOV.U32 R3, RZ, RZ, R4 ;  /* 0x000000ffff037224 */ /* 0x000fe200078e0004 */
[----:B------:R-:W-:Y:S01]  /*0170*/  ISETP.LT.OR P0, PT, R2, 0x2, P0 ;  /* 0x000000020200780c */ /* 0x000fe20000701670 */
[----:B------:R-:W-:-:S12]  /*0180*/  IMAD.MOV.U32 R2, RZ, RZ, R5 ;  /* 0x000000ffff027224 */ /* 0x000fd800078e0005 */
[----:B-1----:R-:W-:Y:S05]  /*0190*/  @P0 BRA `(.L_x_1) ;  /* 0x00000000004c0947 */ /* 0x002fea0003800000 */
.L_x_2:
[----:B--2---:R-:W-:-:S04]  /*01a0*/  IMAD.WIDE.U32 R10, R5, 0x4, R8 ;  /* 0x00000004050a7825 */ /* 0x004fc800078e0008 */
[C---:B------:R-:W-:Y:S02]  /*01b0*/  IMAD.WIDE R12, R3.reuse, 0x4, R8 ;  /* 0x00000004030c7825 */ /* 0x040fe400078e0208 */
[----:B------:R-:W2:Y:S04]  /*01c0*/  LDG.E R10, desc[UR6][R10.64] ;  /* 0x000000060a0a7981 */ /* 0x000ea8000c1e1900 */
[----:B------:R-:W2:Y:S01]  /*01d0*/  LDG.E R13, desc[UR6][R12.64] ;  /* 0x000000060c0d7981 */ /* 0x000ea2000c1e1900 */
[----:B0-----:R-:W-:Y:S01]  /*01e0*/  IMAD.WIDE.U32 R14, R2, 0x4, R6 ;  /* 0x00000004020e7825 */ /* 0x001fe200078e0006 */
[----:B------:R-:W-:-:S03]  /*01f0*/  IADD3 R19, PT, PT, R3, 0x1, RZ ;  /* 0x0000000103137810 */ /* 0x000fc60007ffe0ff */
[----:B------:R-:W-:Y:S02]  /*0200*/  VIADD R17, R5, 0x1 ;  /* 0x0000000105117836 */ /* 0x000fe40000000000 */
[----:B------:R-:W-:Y:S01]  /*0210*/  VIADD R2, R2, 0x1 ;  /* 0x0000000102027836 */ /* 0x000fe20000000000 */
[CC--:B--2---:R-:W-:Y:S02]  /*0220*/  ISETP.GT.AND P0, PT, R10.reuse, R13.reuse, PT ;  /* 0x0000000d0a00720c */ /* 0x0c4fe40003f04270 */
[CC--:B------:R-:W-:Y:S02]  /*0230*/  ISETP.GT.AND P1, PT, R10.reuse, R13.reuse, PT ;  /* 0x0000000d0a00720c */ /* 0x0c0fe40003f24270 */
[----:B------:R-:W-:-:S05]  /*0240*/  VIMNMX R21, PT, PT, R10, R13, PT ;  /* 0x0000000d0a157248 */ /* 0x000fca0003fe0100 */
[----:B------:R1:W-:Y:S04]  /*0250*/  STG.E desc[UR6][R14.64], R21 ;  /* 0x000000150e007986 */ /* 0x0003e8000c101906 */
[----:B------:R-:W-:Y:S02]  /*0260*/  @!P0 IMAD.MOV R19, RZ, RZ, R3 ;  /* 0x000000ffff138224 */ /* 0x000fe400078e0203 */
[----:B------:R-:W-:Y:S02]  /*0270*/  @P1 IMAD.MOV R17, RZ, RZ, R5 ;  /* 0x000000ffff111224 */ /* 0x000fe400078e0205 */
[----:B------:R-:W-:Y:S01]  /*0280*/  IMAD.MOV.U32 R3, RZ, RZ, R19 ;  /* 0x000000ffff037224 */ /* 0x000fe200078e0013 */
[----:B------:R-:W-:Y:S02]  /*0290*/  ISETP.GE.AND P0, PT, R19, R0, PT ;  /* 0x000000001300720c */ /* 0x000fe40003f06270 */
[----:B------:R-:W-:-:S02]  /*02a0*/  ISETP.LT.AND P1, PT, R17, R4, PT ;  /* 0x000000041100720c */ /* 0x000fc40003f21270 */
[----:B------:R-:W-:-:S11]  /*02b0*/  MOV R5, R17 ;  /* 0x0000001100057202 */ /* 0x000fd60000000f00 */
[----:B-1----:R-:W-:Y:S05]  /*02c0*/  @!P0 BRA P1, `(.L_x_2) ;  /* 0xfffffffc00b48947 */ /* 0x002fea000083ffff */
.L_x_1:
[----:B------:R-:W-:Y:S05]  /*02d0*/  BSYNC.RECONVERGENT B0 ;  /* 0x0000000000007941 */ /* 0x000fea0003800200 */
.L_x_0:
[----:B------:R-:W-:Y:S01]  /*02e0*/  ISETP.GE.AND P0, PT, R5, R4, PT ;  /* 0x000000040500720c */ /* 0x000fe20003f06270 */
[----:B------:R-:W-:-:S12]  /*02f0*/  BSSY.RECONVERGENT B0, `(.L_x_3) ;  /* 0x0000099000007945 */ /* 0x000fd80003800200 */
[----:B------:R-:W-:Y:S05]  /*0300*/  @P0 BRA `(.L_x_4) ;  /* 0x00000008005c0947 */ /* 0x000fea0003800000 */
[----:B0-----:R-:W-:Y:S01]  /*0310*/  IMAD.IADD R6, R4, 0x1, -R5 ;  /* 0x0000000104067824 */ /* 0x001fe200078e0a05 */
[----:B------:R-:W-:Y:S01]  /*0320*/  BSSY.RECONVERGENT B1, `(.L_x_5) ;  /* 0x000001d000017945 */ /* 0x000fe20003800200 */
[----:B------:R-:W-:-:S03]  /*0330*/  IMAD.IADD R7, R5, 0x1, -R4 ;  /* 0x0000000105077824 */ /* 0x000fc600078e0a04 */
[----:B------:R-:W-:Y:S02]  /*0340*/  LOP3.LUT P1, R14, R6, 0x3, RZ, 0xc0, !PT ;  /* 0x00000003060e7812 */ /* 0x000fe4000782c0ff */
[----:B------:R-:W-:-:S11]  /*0350*/  ISETP.GT.U32.AND P0, PT, R7, -0x4, PT ;  /* 0xfffffffc0700780c */ /* 0x000fd60003f04070 */
[----:B------:R-:W-:Y:S05]  /*0360*/  @!P1 BRA `(.L_x_6) ;  /* 0x0000000000609947 */ /* 0x000fea0003800000 */
[----:B------:R-:W0:Y:S08]  /*0370*/  LDC.64 R6, c[0x0][0x388] ;  /* 0x0000e200ff067b82 */ /* 0x000e300000000a00 */
[----:B--2---:R-:W1:Y:S01]  /*0380*/  LDC.64 R8, c[0x0][0x390] ;  /* 0x0000e400ff087b82 */ /* 0x004e620000000a00 */
[----:B0-----:R-:W-:-:S04]  /*0390*/  IMAD.WIDE.U32 R6, R2, 0x4, R6 ;  /* 0x0000000402067825 */ /* 0x001fc800078e0006 */
[----:B------:R-:W-:Y:S01]  /*03a0*/  IMAD.MOV.U32 R13, RZ, RZ, R7 ;  /* 0x000000ffff0d7224 */ /* 0x000fe200078e0007 */
[----:B------:R-:W-:Y:S01]  /*03b0*/  MOV R12, R6 ;  /* 0x00000006000c7202 */ /* 0x000fe20000000f00 */
[----:B------:R-:W-:Y:S02]  /*03c0*/  IMAD.IADD R2, R2, 0x1, R14 ;  /* 0x0000000102027824 */ /* 0x000fe400078e020e */
[----:B-1----:R-:W-:Y:S01]  /*03d0*/  IMAD.WIDE.U32 R8, R5, 0x4, R8 ;  /* 0x0000000405087825 */ /* 0x002fe200078e0008 */
[----:B------:R-:W-:-:S03]  /*03e0*/  IADD3 R5, PT, PT, R14, R5, RZ ;  /* 0x000000050e057210 */ /* 0x000fc60007ffe0ff */
[----:B------:R-:W-:Y:S02]  /*03f0*/  IMAD.MOV.U32 R10, RZ, RZ, R8 ;  /* 0x000000ffff0a7224 */ /* 0x000fe400078e0008 */
[----:B------:R-:W-:Y:S02]  /*0400*/  IMAD.MOV.U32 R11, RZ, RZ, R9 ;  /* 0x000000ffff0b7224 */ /* 0x000fe400078e0009 */
[----:B------:R-:W-:-:S07]  /*0410*/  IMAD.MOV R8, RZ, RZ, -R14 ;  /* 0x000000ffff087224 */ /* 0x000fce00078e0a0e */
.L_x_7:
[----:B0-----:R-:W-:Y:S01]  /*0420*/  IMAD.MOV.U32 R6, RZ, RZ, R10 ;  /* 0x000000ffff067224 */ /* 0x001fe200078e000a */
[----:B------:R-:W-:-:S05]  /*0430*/  MOV R7, R11 ;  /* 0x0000000b00077202 */ /* 0x000fca0000000f00 */
[----:B------:R0:W2:Y:S01]  /*0440*/  LDG.E R9, desc[UR6][R6.64] ;  /* 0x0000000606097981 */ /* 0x0000a2000c1e1900 */
[----:B------:R-:W-:Y:S02]  /*0450*/  IADD3 R8, PT, PT, R8, 0x1, RZ ;  /* 0x0000000108087810 */ /* 0x000fe40007ffe0ff */
[----:B------:R-:W-:Y:S02]  /*0460*/  IADD3 R10, P3, PT, R10, 0x4, RZ ;  /* 0x000000040a0a7810 */ /* 0x000fe40007f7e0ff */
[----:B------:R-:W-:-:S03]  /*0470*/  ISETP.NE.AND P1, PT, R8, RZ, PT ;  /* 0x000000ff0800720c */ /* 0x000fc60003f25270 */
[----:B------:R-:W-:Y:S02]  /*0480*/  IMAD.X R11, RZ, RZ, R11, P3 ;  /* 0x000000ffff0b7224 */ /* 0x000fe400018e060b */
[----:B0-----:R-:W-:Y:S01]  /*0490*/  IMAD.MOV.U32 R6, RZ, RZ, R12 ;  /* 0x000000ffff067224 */ /* 0x001fe200078e000c */
[----:B------:R-:W-:Y:S01]  /*04a0*/  IADD3 R12, P2, PT, R12, 0x4, RZ ;  /* 0x000000040c0c7810 */ /* 0x000fe20007f5e0ff */
[----:B------:R-:W-:-:S04]  /*04b0*/  IMAD.MOV.U32 R7, RZ, RZ, R13 ;  /* 0x000000ffff077224 */ /* 0x000fc800078e000d */
[----:B------:R-:W-:Y:S01]  /*04c0*/  IMAD.X R13, RZ, RZ, R13, P2 ;  /* 0x000000ffff0d7224 */ /* 0x000fe200010e060d */
[----:B--2---:R0:W-:Y:S01]  /*04d0*/  STG.E desc[UR6][R6.64], R9 ;  /* 0x0000000906007986 */ /* 0x0041e2000c101906 */
[----:B------:R-:W-:Y:S06]  /*04e0*/  @P1 BRA `(.L_x_7) ;  /* 0xfffffffc00cc1947 */ /* 0x000fec000383ffff */
.L_x_6:
[----:B------:R-:W-:Y:S05]  /*04f0*/  BSYNC.RECONVERGENT B1 ;  /* 0x0000000000017941 */ /* 0x000fea0003800200 */
.L_x_5:
[----:B------:R-:W-:Y:S05]  /*0500*/  @P0 BRA `(.L_x_4) ;  /* 0x0000000400dc0947 */ /* 0x000fea0003800000 */
[----:B0-2---:R-:W0:Y:S01]  /*0510*/  LDC.64 R8, c[0x0][0x388] ;  /* 0x0000e200ff087b82 */ /* 0x005e220000000a00 */
[----:B------:R-:W-:Y:S07]  /*0520*/  BSSY.RELIABLE B1, `(.L_x_8) ;  /* 0x0000061000017945 */ /* 0x000fee0003800100 */
[----:B------:R-:W1:Y:S01]  /*0530*/  LDC.64 R6, c[0x0][0x390] ;  /* 0x0000e400ff067b82 */ /* 0x000e620000000a00 */
[----:B0-----:R-:W-:Y:S01]  /*0540*/  IMAD.WIDE.U32 R10, R2, 0x4, R8 ;  /* 0x00000004020a7825 */ /* 0x001fe200078e0008 */
[----:B------:R-:W-:-:S04]  /*0550*/  IADD3 R8, PT, PT, -R4, R5, RZ ;  /* 0x0000000504087210 */ /* 0x000fc80007ffe1ff */
[----:B------:R-:W-:Y:S01]  /*0560*/  ISETP.GE.AND P0, PT, R8, RZ, PT ;  /* 0x000000ff0800720c */ /* 0x000fe20003f06270 */
[----:B-1----:R-:W-:-:S03]  /*0570*/  IMAD.WIDE.U32 R6, R5, 0x4, R6 ;  /* 0x0000000405067825 */ /* 0x002fc600078e0006 */
[----:B------:R-:W-:Y:S02]  /*0580*/  IADD3 R4, P1, PT, R6, 0x8, RZ ;  /* 0x0000000806047810 */ /* 0x000fe40007f3e0ff */
[----:B------:R-:W-:-:S03]  /*0590*/  IADD3 R6, P2, PT, R10, 0x8, RZ ;  /* 0x000000080a067810 */ /* 0x000fc60007f5e0ff */
[----:B------:R-:W-:Y:S02]  /*05a0*/  IMAD.X R5, RZ, RZ, R7, P1 ;  /* 0x000000ffff057224 */ /* 0x000fe400008e0607 */
[----:B------:R-:W-:Y:S02]  /*05b0*/  IMAD.X R7, RZ, RZ, R11, P2 ;  /* 0x000000ffff077224 */ /* 0x000fe400010e060b */
[----:B------:R-:W-:Y:S06]  /*05c0*/  @P0 BRA `(.L_x_9) ;  /* 0x0000000400580947 */ /* 0x000fec0003800000 */
[----:B------:R-:W-:Y:S01]  /*05d0*/  IADD3 R9, PT, PT, -R8, RZ, RZ ;  /* 0x000000ff08097210 */ /* 0x000fe20007ffe1ff */
[----:B------:R-:W-:Y:S01]  /*05e0*/  BSSY.RECONVERGENT B2, `(.L_x_10) ;  /* 0x0000031000027945 */ /* 0x000fe20003800200 */
[----:B------:R-:W-:Y:S02]  /*05f0*/  PLOP3.LUT P0, PT, PT, PT, PT, 0x80, 0x8 ;  /* 0x000000000008781c */ /* 0x000fe40003f0f070 */
[----:B------:R-:W-:-:S13]  /*0600*/  ISETP.GT.AND P1, PT, R9, 0xc, PT ;  /* 0x0000000c0900780c */ /* 0x000fda0003f24270 */
[----:B------:R-:W-:Y:S05]  /*0610*/  @!P1 BRA `(.L_x_11) ;  /* 0x0000000000b49947 */ /* 0x000fea0003800000 */
[----:B------:R-:W-:-:S13]  /*0620*/  PLOP3.LUT P0, PT, PT, PT, PT, 0x8, 0x80 ;  /* 0x000000000080781c */ /* 0x000fda0003f0e170 */
.L_x_12:
[----:B------:R-:W2:Y:S04]  /*0630*/  LDG.E R9, desc[UR6][R4.64+-0x8] ;  /* 0xfffff80604097981 */ /* 0x000ea8000c1e1900 */
[----:B--2---:R0:W-:Y:S04]  /*0640*/  STG.E desc[UR6][R6.64+-0x8], R9 ;  /* 0xfffff80906007986 */ /* 0x0041e8000c101906 */
[----:B------:R-:W2:Y:S04]  /*0650*/  LDG.E R11, desc[UR6][R4.64+-0x4] ;  /* 0xfffffc06040b7981 */ /* 0x000ea8000c1e1900 */
[----:B--2---:R1:W-:Y:S04]  /*0660*/  STG.E desc[UR6][R6.64+-0x4], R11 ;  /* 0xfffffc0b06007986 */ /* 0x0043e8000c101906 */
[----:B------:R-:W2:Y:S04]  /*0670*/  LDG.E R13, desc[UR6][R4.64] ;  /* 0x00000006040d7981 */ /* 0x000ea8000c1e1900 */
[----:B--2---:R2:W-:Y:S04]  /*0680*/  STG.E desc[UR6][R6.64], R13 ;  /* 0x0000000d06007986 */ /* 0x0045e8000c101906 */
[----:B------:R-:W3:Y:S04]  /*0690*/  LDG.E R15, desc[UR6][R4.64+0x4] ;  /* 0x00000406040f7981 */ /* 0x000ee8000c1e1900 */
[----:B---3--:R3:W-:Y:S04]  /*06a0*/  STG.E desc[UR6][R6.64+0x4], R15 ;  /* 0x0000040f06007986 */ /* 0x0087e8000c101906 */
[----:B------:R-:W4:Y:S04]  /*06b0*/  LDG.E R17, desc[UR6][R4.64+0x8] ;  /* 0x0000080604117981 */ /* 0x000f28000c1e1900 */
[----:B----4-:R4:W-:Y:S04]  /*06c0*/  STG.E desc[UR6][R6.64+0x8], R17 ;  /* 0x0000081106007986 */ /* 0x0109e8000c101906 */
[----:B------:R-:W5:Y:S04]  /*06d0*/  LDG.E R19, desc[UR6][R4.64+0xc] ;  /* 0x00000c0604137981 */ /* 0x000f68000c1e1900 */
[----:B-----5:R5:W-:Y:S04]  /*06e0*/  STG.E desc[UR6][R6.64+0xc], R19 ;  /* 0x00000c1306007986 */ /* 0x020be8000c101906 */
[----:B0-----:R-:W2:Y:S04]  /*06f0*/  LDG.E R9, desc[UR6][R4.64+0x10] ;  /* 0x0000100604097981 */ /* 0x001ea8000c1e1900 */
[----:B--2---:R0:W-:Y:S04]  /*0700*/  STG.E desc[UR6][R6.64+0x10], R9 ;  /* 0x0000100906007986 */ /* 0x0041e8000c101906 */
[----:B-1----:R-:W2:Y:S04]  /*0710*/  LDG.E R11, desc[UR6][R4.64+0x14] ;  /* 0x00001406040b7981 */ /* 0x002ea8000c1e1900 */
[----:B--2---:R1:W-:Y:S04]  /*0720*/  STG.E desc[UR6][R6.64+0x14], R11 ;  /* 0x0000140b06007986 */ /* 0x0043e8000c101906 */
[----:B------:R-:W2:Y:S04]  /*0730*/  LDG.E R13, desc[UR6][R4.64+0x18] ;  /* 0x00001806040d7981 */ /* 0x000ea8000c1e1900 */
[----:B--2---:R2:W-:Y:S04]  /*0740*/  STG.E desc[UR6][R6.64+0x18], R13 ;  /* 0x0000180d06007986 */ /* 0x0045e8000c101906 */
[----:B---3--:R-:W3:Y:S04]  /*0750*/  LDG.E R15, desc[UR6][R4.64+0x1c] ;  /* 0x00001c06040f7981 */ /* 0x008ee8000c1e1900 */
[----:B---3--:R3:W-:Y:S04]  /*0760*/  STG.E desc[UR6][R6.64+0x1c], R15 ;  /* 0x00001c0f06007986 */ /* 0x0087e8000c101906 */
[----:B----4-:R-:W4:Y:S04]  /*0770*/  LDG.E R17, desc[UR6][R4.64+0x20] ;  /* 0x0000200604117981 */ /* 0x010f28000c1e1900 */
[----:B----4-:R4:W-:Y:S04]  /*0780*/  STG.E desc[UR6][R6.64+0x20], R17 ;  /* 0x0000201106007986 */ /* 0x0109e8000c101906 */
[----:B-----5:R-:W5:Y:S04]  /*0790*/  LDG.E R19, desc[UR6][R4.64+0x24] ;  /* 0x0000240604137981 */ /* 0x020f68000c1e1900 */
[----:B-----5:R-:W-:Y:S04]  /*07a0*/  STG.E desc[UR6][R6.64+0x24], R19 ;  /* 0x0000241306007986 */ /* 0x020fe8000c101906 */
[----:B0-----:R-:W5:Y:S04]  /*07b0*/  LDG.E R9, desc[UR6][R4.64+0x28] ;  /* 0x0000280604097981 */ /* 0x001f68000c1e1900 */
[----:B-----5:R0:W-:Y:S04]  /*07c0*/  STG.E desc[UR6][R6.64+0x28], R9 ;  /* 0x0000280906007986 */ /* 0x0201e8000c101906 */
[----:B-1----:R-:W5:Y:S04]  /*07d0*/  LDG.E R11, desc[UR6][R4.64+0x2c] ;  /* 0x00002c06040b7981 */ /* 0x002f68000c1e1900 */
[----:B-----5:R-:W-:Y:S04]  /*07e0*/  STG.E desc[UR6][R6.64+0x2c], R11 ;  /* 0x00002c0b06007986 */ /* 0x020fe8000c101906 */
[----:B--2---:R-:W2:Y:S01]  /*07f0*/  LDG.E R13, desc[UR6][R4.64+0x30] ;  /* 0x00003006040d7981 */ /* 0x004ea2000c1e1900 */
[----:B------:R-:W-:-:S05]  /*0800*/  VIADD R8, R8, 0x10 ;  /* 0x0000001008087836 */ /* 0x000fca0000000000 */
[----:B------:R-:W-:Y:S02]  /*0810*/  ISETP.GE.AND P1, PT, R8, -0xc, PT ;  /* 0xfffffff40800780c */ /* 0x000fe40003f26270 */
[----:B------:R-:W-:Y:S01]  /*0820*/  IADD3 R12, P2, PT, R4, 0x40, RZ ;  /* 0x00000040040c7810 */ /* 0x000fe20007f5e0ff */
[----:B--2---:R-:W-:Y:S04]  /*0830*/  STG.E desc[UR6][R6.64+0x30], R13 ;  /* 0x0000300d06007986 */ /* 0x004fe8000c101906 */
[----:B---3--:R1:W2:Y:S01]  /*0840*/  LDG.E R15, desc[UR6][R4.64+0x34] ;  /* 0x00003406040f7981 */ /* 0x0082a2000c1e1900 */
[----:B------:R-:W-:Y:S01]  /*0850*/  IADD3 R10, P3, PT, R6, 0x40, RZ ;  /* 0x00000040060a7810 */ /* 0x000fe20007f7e0ff */
[----:B----4-:R-:W-:Y:S02]  /*0860*/  IMAD.X R17, RZ, RZ, R5, P2 ;  /* 0x000000ffff117224 */ /* 0x010fe400010e0605 */
[----:B------:R-:W-:Y:S01]  /*0870*/  VIADD R2, R2, 0x10 ;  /* 0x0000001002027836 */ /* 0x000fe20000000000 */
[----:B0-----:R-:W-:Y:S01]  /*0880*/  IADD3.X R9, PT, PT, RZ, R7, RZ, P3, !PT ;  /* 0x00000007ff097210 */ /* 0x001fe20001ffe4ff */
[----:B-1----:R-:W-:Y:S01]  /*0890*/  IMAD.MOV.U32 R4, RZ, RZ, R12 ;  /* 0x000000ffff047224 */ /* 0x002fe200078e000c */
[----:B------:R-:W-:Y:S01]  /*08a0*/  MOV R5, R17 ;  /* 0x0000001100057202 */ /* 0x000fe20000000f00 */
[----:B--2---:R0:W-:Y:S02]  /*08b0*/  STG.E desc[UR6][R6.64+0x34], R15 ;  /* 0x0000340f06007986 */ /* 0x0041e4000c101906 */
[----:B0-----:R-:W-:-:S02]  /*08c0*/  IMAD.MOV.U32 R6, RZ, RZ, R10 ;  /* 0x000000ffff067224 */ /* 0x001fc400078e000a */
[----:B------:R-:W-:Y:S01]  /*08d0*/  IMAD.MOV.U32 R7, RZ, RZ, R9 ;  /* 0x000000ffff077224 */ /* 0x000fe200078e0009 */
[----:B------:R-:W-:Y:S06]  /*08e0*/  @!P1 BRA `(.L_x_12) ;  /* 0xfffffffc00509947 */ /* 0x000fec000383ffff */
.L_x_11:
[----:B------:R-:W-:Y:S05]  /*08f0*/  BSYNC.RECONVERGENT B2 ;  /* 0x0000000000027941 */ /* 0x000fea0003800200 */
.L_x_10:
[----:B------:R-:W-:Y:S01]  /*0900*/  IADD3 R9, PT, PT, -R8, RZ, RZ ;  /* 0x000000ff08097210 */ /* 0x000fe20007ffe1ff */
[----:B------:R-:W-:Y:S03]  /*0910*/  BSSY.RECONVERGENT B2, `(.L_x_13) ;  /* 0x000001e000027945 */ /* 0x000fe60003800200 */
[----:B------:R-:W-:-:S13]  /*0920*/  ISETP.GT.AND P1, PT, R9, 0x4, PT ;  /* 0x000000040900780c */ /* 0x000fda0003f24270 */
[----:B------:R-:W-:Y:S05]  /*0930*/  @!P1 BRA `(.L_x_14) ;  /* 0x00000000006c9947 */ /* 0x000fea0003800000 */
[----:B------:R-:W2:Y:S04]  /*0940*/  LDG.E R9, desc[UR6][R4.64+-0x8] ;  /* 0xfffff80604097981 */ /* 0x000ea8000c1e1900 */
[----:B--2---:R0:W-:Y:S04]  /*0950*/  STG.E desc[UR6][R6.64+-0x8], R9 ;  /* 0xfffff80906007986 */ /* 0x0041e8000c101906 */
[----:B------:R-:W2:Y:S04]  /*0960*/  LDG.E R11, desc[UR6][R4.64+-0x4] ;  /* 0xfffffc06040b7981 */ /* 0x000ea8000c1e1900 */
[----:B--2---:R1:W-:Y:S04]  /*0970*/  STG.E desc[UR6][R6.64+-0x4], R11 ;  /* 0xfffffc0b06007986 */ /* 0x0043e8000c101906 */
[----:B------:R-:W2:Y:S04]  /*0980*/  LDG.E R13, desc[UR6][R4.64] ;  /* 0x00000006040d7981 */ /* 0x000ea8000c1e1900 */
[----:B--2---:R-:W-:Y:S04]  /*0990*/  STG.E desc[UR6][R6.64], R13 ;  /* 0x0000000d06007986 */ /* 0x004fe8000c101906 */
[----:B------:R-:W2:Y:S04]  /*09a0*/  LDG.E R15, desc[UR6][R4.64+0x4] ;  /* 0x00000406040f7981 */ /* 0x000ea8000c1e1900 */
[----:B--2---:R2:W-:Y:S04]  /*09b0*/  STG.E desc[UR6][R6.64+0x4], R15 ;  /* 0x0000040f06007986 */ /* 0x0045e8000c101906 */
[----:B------:R-:W3:Y:S04]  /*09c0*/  LDG.E R17, desc[UR6][R4.64+0x8] ;  /* 0x0000080604117981 */ /* 0x000ee8000c1e1900 */
[----:B---3--:R-:W-:Y:S04]  /*09d0*/  STG.E desc[UR6][R6.64+0x8], R17 ;  /* 0x0000081106007986 */ /* 0x008fe8000c101906 */
[----:B------:R-:W3:Y:S04]  /*09e0*/  LDG.E R19, desc[UR6][R4.64+0xc] ;  /* 0x00000c0604137981 */ /* 0x000ee8000c1e1900 */
[----:B---3--:R-:W-:Y:S04]  /*09f0*/  STG.E desc[UR6][R6.64+0xc], R19 ;  /* 0x00000c1306007986 */ /* 0x008fe8000c101906 */
[----:B0-----:R-:W3:Y:S01]  /*0a00*/  LDG.E R9, desc[UR6][R4.64+0x10] ;  /* 0x0000100604097981 */ /* 0x001ee2000c1e1900 */
[----:B------:R-:W-:-:S02]  /*0a10*/  IADD3 R12, P1, PT, R4, 0x20, RZ ;  /* 0x00000020040c7810 */ /* 0x000fc40007f3e0ff */
[----:B------:R-:W-:Y:S01]  /*0a20*/  IADD3 R10, P2, PT, R6, 0x20, RZ ;  /* 0x00000020060a7810 */ /* 0x000fe20007f5e0ff */
[----:B---3--:R-:W-:Y:S04]  /*0a30*/  STG.E desc[UR6][R6.64+0x10], R9 ;  /* 0x0000100906007986 */ /* 0x008fe8000c101906 */
[----:B-1----:R0:W3:Y:S01]  /*0a40*/  LDG.E R11, desc[UR6][R4.64+0x14] ;  /* 0x00001406040b7981 */ /* 0x0020e2000c1e1900 */
[----:B--2---:R-:W-:Y:S01]  /*0a50*/  IMAD.X R15, RZ, RZ, R5, P1 ;  /* 0x000000ffff0f7224 */ /* 0x004fe200008e0605 */
[----:B------:R-:W-:Y:S01]  /*0a60*/  PLOP3.LUT P0, PT, PT, PT, PT, 0x8, 0x80 ;  /* 0x000000000080781c */ /* 0x000fe20003f0e170 */
[----:B------:R-:W-:Y:S01]  /*0a70*/  IMAD.X R13, RZ, RZ, R7, P2 ;  /* 0x000000ffff0d7224 */ /* 0x000fe200010e0607 */
[----:B------:R-:W-:Y:S01]  /*0a80*/  IADD3 R2, PT, PT, R2, 0x8, RZ ;  /* 0x0000000802027810 */ /* 0x000fe20007ffe0ff */
[----:B------:R-:W-:-:S02]  /*0a90*/  VIADD R8, R8, 0x8 ;  /* 0x0000000808087836 */ /* 0x000fc40000000000 */
[----:B0-----:R-:W-:Y:S01]  /*0aa0*/  IMAD.MOV.U32 R4, RZ, RZ, R12 ;  /* 0x000000ffff047224 */ /* 0x001fe200078e000c */
[----:B------:R-:W-:Y:S01]  /*0ab0*/  MOV R5, R15 ;  /* 0x0000000f00057202 */ /* 0x000fe20000000f00 */
[----:B---3--:R0:W-:Y:S02]  /*0ac0*/  STG.E desc[UR6][R6.64+0x14], R11 ;  /* 0x0000140b06007986 */ /* 0x0081e4000c101906 */
[----:B0-----:R-:W-:Y:S02]  /*0ad0*/  IMAD.MOV.U32 R6, RZ, RZ, R10 ;  /* 0x000000ffff067224 */ /* 0x001fe400078e000a */
[----:B------:R-:W-:-:S07]  /*0ae0*/  IMAD.MOV.U32 R7, RZ, RZ, R13 ;  /* 0x000000ffff077224 */ /* 0x000fce00078e000d */
.L_x_14:
[----:B------:R-:W-:Y:S05]  /*0af0*/  BSYNC.RECONVERGENT B2 ;  /* 0x0000000000027941 */ /* 0x000fea0003800200 */
.L_x_13:
[----:B------:R-:W-:-:S13]  /*0b00*/  ISETP.EQ.AND P1, PT, R8, RZ, PT ;  /* 0x000000ff0800720c */ /* 0x000fda0003f22270 */
[----:B------:R-:W-:Y:S05]  /*0b10*/  @!P0 BREAK.RELIABLE P1, B1 ;  /* 0x0000000000018942 */ /* 0x000fea0000800100 */
[----:B------:R-:W-:Y:S05]  /*0b20*/  @!P0 BRA P1, `(.L_x_4) ;  /* 0x0000000000548947 */ /* 0x000fea0000800000 */
.L_x_9:
[----:B------:R-:W-:Y:S05]  /*0b30*/  BSYNC.RELIABLE B1 ;  /* 0x0000000000017941 */ /* 0x000fea0003800100 */
.L_x_8:
[----:B------:R-:W2:Y:S04]  /*0b40*/  LDG.E R9, desc[UR6][R4.64+-0x8] ;  /* 0xfffff80604097981 */ /* 0x000ea8000c1e1900 */
[----:B--2---:R0:W-:Y:S04]  /*0b50*/  STG.E desc[UR6][R6.64+-0x8], R9 ;  /* 0xfffff80906007986 */ /* 0x0041e8000c101906 */
[----:B------:R-:W2:Y:S04]  /*0b60*/  LDG.E R11, desc[UR6][R4.64+-0x4] ;  /* 0xfffffc06040b7981 */ /* 0x000ea8000c1e1900 */
[----:B--2---:R-:W-:Y:S04]  /*0b70*/  STG.E desc[UR6][R6.64+-0x4], R11 ;  /* 0xfffffc0b06007986 */ /* 0x004fe8000c101906 */
[----:B------:R-:W2:Y:S01]  /*0b80*/  LDG.E R13, desc[UR6][R4.64] ;  /* 0x00000006040d7981 */ /* 0x000ea2000c1e1900 */
[----:B------:R-:W-:-:S04]  /*0b90*/  IADD3 R8, PT, PT, R8, 0x4, RZ ;  /* 0x0000000408087810 */ /* 0x000fc80007ffe0ff */
[----:B------:R-:W-:Y:S02]  /*0ba0*/  ISETP.NE.AND P0, PT, R8, RZ, PT ;  /* 0x000000ff0800720c */ /* 0x000fe40003f05270 */
[----:B------:R-:W-:Y:S01]  /*0bb0*/  IADD3 R12, P1, PT, R4, 0x10, RZ ;  /* 0x00000010040c7810 */ /* 0x000fe20007f3e0ff */
[----:B--2---:R-:W-:Y:S04]  /*0bc0*/  STG.E desc[UR6][R6.64], R13 ;  /* 0x0000000d06007986 */ /* 0x004fe8000c101906 */
[----:B------:R1:W2:Y:S01]  /*0bd0*/  LDG.E R15, desc[UR6][R4.64+0x4] ;  /* 0x00000406040f7981 */ /* 0x0002a2000c1e1900 */
[----:B------:R-:W-:Y:S01]  /*0be0*/  IADD3 R10, P2, PT, R6, 0x10, RZ ;  /* 0x00000010060a7810 */ /* 0x000fe20007f5e0ff */
[----:B------:R-:W-:Y:S01]  /*0bf0*/  IMAD.X R17, RZ, RZ, R5, P1 ;  /* 0x000000ffff117224 */ /* 0x000fe200008e0605 */
[----:B------:R-:W-:-:S03]  /*0c00*/  IADD3 R2, PT, PT, R2, 0x4, RZ ;  /* 0x0000000402027810 */ /* 0x000fc60007ffe0ff */
[----:B0-----:R-:W-:Y:S02]  /*0c10*/  IMAD.X R9, RZ, RZ, R7, P2 ;  /* 0x000000ffff097224 */ /* 0x001fe400010e0607 */
[----:B-1----:R-:W-:Y:S02]  /*0c20*/  IMAD.MOV.U32 R4, RZ, RZ, R12 ;  /* 0x000000ffff047224 */ /* 0x002fe400078e000c */
[----:B------:R-:W-:Y:S01]  /*0c30*/  IMAD.MOV.U32 R5, RZ, RZ, R17 ;  /* 0x000000ffff057224 */ /* 0x000fe200078e0011 */
[----:B--2---:R0:W-:Y:S02]  /*0c40*/  STG.E desc[UR6][R6.64+0x4], R15 ;  /* 0x0000040f06007986 */ /* 0x0041e4000c101906 */
[----:B0-----:R-:W-:Y:S01]  /*0c50*/  MOV R6, R10 ;  /* 0x0000000a00067202 */ /* 0x001fe20000000f00 */
[----:B------:R-:W-:Y:S01]  /*0c60*/  IMAD.MOV.U32 R7, RZ, RZ, R9 ;  /* 0x000000ffff077224 */ /* 0x000fe200078e0009 */
[----:B------:R-:W-:Y:S06]  /*0c70*/  @P0 BRA `(.L_x_8) ;  /* 0xfffffffc00b00947 */ /* 0x000fec000383ffff */
.L_x_4:
[----:B------:R-:W-:Y:S05]  /*0c80*/  BSYNC.RECONVERGENT B0 ;  /* 0x0000000000007941 */ /* 0x000fea0003800200 */
.L_x_3:
[----:B------:R-:W-:Y:S05]  /*0c90*/  WARPSYNC.ALL ;  /* 0x0000000000007948 */ /* 0x000fea0003800000 */
[----:B------:R-:W-:-:S13]  /*0ca0*/  ISETP.GE.AND P0, PT, R3, R0, PT ;  /* 0x000000000300720c */ /* 0x000fda0003f06270 */
[----:B------:R-:W-:Y:S05]  /*0cb0*/  @P0 EXIT ;  /* 0x000000000000094d */ /* 0x000fea0003800000 */
[C---:B------:R-:W-:Y:S01]  /*0cc0*/  IMAD.IADD R4, R0.reuse, 0x1, -R3 ;  /* 0x0000000100047824 */ /* 0x040fe200078e0a03 */
[----:B------:R-:W-:Y:S01]  /*0cd0*/  IADD3 R5, PT, PT, -R0, R3, RZ ;  /* 0x0000000300057210 */ /* 0x000fe20007ffe1ff */
[----:B------:R-:W-:Y:S03]  /*0ce0*/  BSSY.RECONVERGENT B0, `(.L_x_15) ;  /* 0x0000016000007945 */ /* 0x000fe60003800200 */
[----:B0-2---:R-:W-:Y:S02]  /*0cf0*/  LOP3.LUT P0, R9, R4, 0x3, RZ, 0xc0, !PT ;  /* 0x0000000304097812 */ /* 0x005fe4000780c0ff */
[----:B------:R-:W-:-:S11]  /*0d00*/  ISETP.GT.U32.AND P1, PT, R5, -0x4, PT ;  /* 0xfffffffc0500780c */ /* 0x000fd60003f24070 */
[----:B------:R-:W-:Y:S05]  /*0d10*/  @!P0 BRA `(.L_x_16) ;  /* 0x0000000000488947 */ /* 0x000fea0003800000 */
[----:B------:R-:W0:Y:S01]  /*0d20*/  LDC.64 R4, c[0x0][0x388] ;  /* 0x0000e200ff047b82 */ /* 0x000e220000000a00 */
[----:B------:R-:W-:-:S07]  /*0d30*/  IMAD.MOV R8, RZ, RZ, -R9 ;  /* 0x000000ffff087224 */ /* 0x000fce00078e0a09 */
[----:B------:R-:W1:Y:S01]  /*0d40*/  LDC.64 R6, c[0x0][0x390] ;  /* 0x0000e400ff067b82 */ /* 0x000e620000000a00 */
[C---:B0-----:R-:W-:Y:S01]  /*0d50*/  IMAD.WIDE.U32 R4, R2.reuse, 0x4, R4 ;  /* 0x0000000402047825 */ /* 0x041fe200078e0004 */
[----:B------:R-:W-:-:S03]  /*0d60*/  IADD3 R2, PT, PT, R2, R9, RZ ;  /* 0x0000000902027210 */ /* 0x000fc60007ffe0ff */
[----:B------:R-:W-:Y:S02]  /*0d70*/  IMAD.MOV.U32 R10, RZ, RZ, R4 ;  /* 0x000000ffff0a7224 */ /* 0x000fe400078e0004 */
[----:B------:R-:W-:-:S07]  /*0d80*/  IMAD.MOV.U32 R11, RZ, RZ, R5 ;  /* 0x000000ffff0b7224 */ /* 0x000fce00078e0005 */
.L_x_17:
[----:B01----:R-:W-:-:S05]  /*0d90*/  IMAD.WIDE R4, R3, 0x4, R6 ;  /* 0x0000000403047825 */ /* 0x003fca00078e0206 */
[----:B------:R0:W2:Y:S01]  /*0da0*/  LDG.E R9, desc[UR6][R4.64] ;  /* 0x0000000604097981 */ /* 0x0000a2000c1e1900 */
[----:B------:R-:W-:Y:S02]  /*0db0*/  VIADD R8, R8, 0x1 ;  /* 0x0000000108087836 */ /* 0x000fe40000000000 */
[----:B------:R-:W-:-:S03]  /*0dc0*/  VIADD R3, R3, 0x1 ;  /* 0x0000000103037836 */ /* 0x000fc60000000000 */
[----:B------:R-:W-:Y:S01]  /*0dd0*/  ISETP.NE.AND P0, PT, R8, RZ, PT ;  /* 0x000000ff0800720c */ /* 0x000fe20003f05270 */
[----:B0-----:R-:W-:Y:S01]  /*0de0*/  IMAD.MOV.U32 R4, RZ, RZ, R10 ;  /* 0x000000ffff047224 */ /* 0x001fe200078e000a */
[----:B------:R-:W-:Y:S02]  /*0df0*/  MOV R5, R11 ;  /* 0x0000000b00057202 */ /* 0x000fe40000000f00 */
[----:B------:R-:W-:-:S04]  /*0e00*/  IADD3 R10, P2, PT, R10, 0x4, RZ ;  /* 0x000000040a0a7810 */ /* 0x000fc80007f5e0ff */
[----:B------:R-:W-:Y:S01]  /*0e10*/  IADD3.X R11, PT, PT, RZ, R11, RZ, P2, !PT ;  /* 0x0000000bff0b7210 */ /* 0x000fe200017fe4ff */
[----:B--2---:R0:W-:Y:S04]  /*0e20*/  STG.E desc[UR6][R4.64], R9 ;  /* 0x0000000904007986 */ /* 0x0041e8000c101906 */
[----:B------:R-:W-:Y:S05]  /*0e30*/  @P0 BRA `(.L_x_17) ;  /* 0xfffffffc00d40947 */ /* 0x000fea000383ffff */
.L_x_16:
[----:B------:R-:W-:Y:S05]  /*0e40*/  BSYNC.RECONVERGENT B0 ;  /* 0x0000000000007941 */ /* 0x000fea0003800200 */
.L_x_15:
[----:B------:R-:W-:Y:S05]  /*0e50*/  @P1 EXIT ;  /* 0x000000000000194d */ /* 0x000fea0003800000 */
[----:B------:R-:W1:Y:S01]  /*0e60*/  LDC.64 R6, c[0x0][0x388] ;  /* 0x0000e200ff067b82 */ /* 0x000e620000000a00 */
[----:B------:R-:W2:Y:S01]  /*0e70*/  LDCU.64 UR4, c[0x0][0x390] ;  /* 0x00007200ff0477ac */ /* 0x000ea20008000a00 */
[----:B------:R-:W-:Y:S01]  /*0e80*/  IMAD.IADD R0, R3, 0x1, -R0 ;  /* 0x0000000103007824 */ /* 0x000fe200078e0a00 */
[----:B------:R-:W-:Y:S04]  /*0e90*/  BSSY.RECONVERGENT B0, `(.L_x_18) ;  /* 0x0000061000007945 */ /* 0x000fe80003800200 */
[----:B------:R-:W-:Y:S01]  /*0ea0*/  ISETP.GE.AND P0, PT, R0, RZ, PT ;  /* 0x000000ff0000720c */ /* 0x000fe20003f06270 */
[----:B--2---:R-:W-:-:S04]  /*0eb0*/  UIADD3 UR4, UP0, UPT, UR4, 0x8, URZ ;  /* 0x0000000804047890 */ /* 0x004fc8000ff1e0ff */
[----:B------:R-:W-:Y:S01]  /*0ec0*/  UIADD3.X UR5, UPT, UPT, URZ, UR5, URZ, UP0, !UPT ;  /* 0x00000005ff057290 */ /* 0x000fe200087fe4ff */
[----:B-1----:R-:W-:-:S04]  /*0ed0*/  IMAD.WIDE.U32 R6, R2, 0x4, R6 ;  /* 0x0000000402067825 */ /* 0x002fc800078e0006 */
[----:B0-----:R-:W-:Y:S01]  /*0ee0*/  IMAD.U32 R4, RZ, RZ, UR4 ;  /* 0x00000004ff047e24 */ /* 0x001fe2000f8e00ff */
[----:B------:R-:W-:Y:S02]  /*0ef0*/  IADD3 R6, P1, PT, R6, 0x8, RZ ;  /* 0x0000000806067810 */ /* 0x000fe40007f3e0ff */
[----:B------:R-:W-:-:S03]  /*0f00*/  MOV R5, UR5 ;  /* 0x0000000500057c02 */ /* 0x000fc60008000f00 */
[----:B------:R-:W-:Y:S01]  /*0f10*/  IMAD.X R7, RZ, RZ, R7, P1 ;  /* 0x000000ffff077224 */ /* 0x000fe200008e0607 */
[----:B------:R-:W-:Y:S07]  /*0f20*/  @P0 BRA `(.L_x_19) ;  /* 0x00000004005c0947 */ /* 0x000fee0003800000 */
[----:B------:R-:W-:Y:S01]  /*0f30*/  IMAD.MOV R2, RZ, RZ, -R0 ;  /* 0x000000ffff027224 */ /* 0x000fe200078e0a00 */
[----:B------:R-:W-:Y:S01]  /*0f40*/  BSSY.RECONVERGENT B1, `(.L_x_20) ;  /* 0x0000034000017945 */ /* 0x000fe20003800200 */
[----:B------:R-:W-:-:S03]  /*0f50*/  PLOP3.LUT P0, PT, PT, PT, PT, 0x80, 0x8 ;  /* 0x000000000008781c */ /* 0x000fc60003f0f070 */
[----:B------:R-:W-:-:S13]  /*0f60*/  ISETP.GT.AND P1, PT, R2, 0xc, PT ;  /* 0x0000000c0200780c */ /* 0x000fda0003f24270 */
[----:B------:R-:W-:Y:S05]  /*0f70*/  @!P1 BRA `(.L_x_21) ;  /* 0x0000000000c09947 */ /* 0x000fea0003800000 */
[----:B------:R-:W-:-:S13]  /*0f80*/  PLOP3.LUT P0, PT, PT, PT, PT, 0x8, 0x80 ;  /* 0x000000000080781c */ /* 0x000fda0003f0e170 */
.L_x_22:
[----:B------:R-:W-:-:S05]  /*0f90*/  IMAD.WIDE R8, R3, 0x4, R4 ;  /* 0x0000000403087825 */ /* 0x000fca00078e0204 */
[----:B------:R-:W2:Y:S04]  /*0fa0*/  LDG.E R13, desc[UR6][R8.64+-0x8] ;  /* 0xfffff806080d7981 */ /* 0x000ea8000c1e1900 */
[----:B--2---:R0:W-:Y:S04]  /*0fb0*/  STG.E desc[UR6][R6.64+-0x8], R13 ;  /* 0xfffff80d06007986 */ /* 0x0041e8000c101906 */
[----:B------:R-:W2:Y:S04]  /*0fc0*/  LDG.E R15, desc[UR6][R8.64+-0x4] ;  /* 0xfffffc06080f7981 */ /* 0x000ea8000c1e1900 */
[----:B--2---:R1:W-:Y:S04]  /*0fd0*/  STG.E desc[UR6][R6.64+-0x4], R15 ;  /* 0xfffffc0f06007986 */ /* 0x0043e8000c101906 */
[----:B------:R-:W2:Y:S01]  /*0fe0*/  LDG.E R17, desc[UR6][R8.64] ;  /* 0x0000000608117981 */ /* 0x000ea2000c1e1900 */
[----:B------:R-:W-:-:S03]  /*0ff0*/  IADD3 R11, PT, PT, R3, 0x4, RZ ;  /* 0x00000004030b7810 */ /* 0x000fc60007ffe0ff */
[----:B--2---:R2:W-:Y:S04]  /*1000*/  STG.E desc[UR6][R6.64], R17 ;  /* 0x0000001106007986 */ /* 0x0045e8000c101906 */
[----:B------:R-:W3:Y:S01]  /*1010*/  LDG.E R19, desc[UR6][R8.64+0x4] ;  /* 0x0000040608137981 */ /* 0x000ee2000c1e1900 */
[----:B------:R-:W-:-:S03]  /*1020*/  IMAD.WIDE R10, R11, 0x4, R4 ;  /* 0x000000040b0a7825 */ /* 0x000fc600078e0204 */
[----:B---3--:R3:W-:Y:S04]  /*1030*/  STG.E desc[UR6][R6.64+0x4], R19 ;  /* 0x0000041306007986 */ /* 0x0087e8000c101906 */
[----:B------:R-:W4:Y:S04]  /*1040*/  LDG.E R21, desc[UR6][R10.64+-0x8] ;  /* 0xfffff8060a157981 */ /* 0x000f28000c1e1900 */
[----:B----4-:R4:W-:Y:S04]  /*1050*/  STG.E desc[UR6][R6.64+0x8], R21 ;  /* 0x0000081506007986 */ /* 0x0109e8000c101906 */
[----:B0-----:R-:W5:Y:S04]  /*1060*/  LDG.E R13, desc[UR6][R10.64+-0x4] ;  /* 0xfffffc060a0d7981 */ /* 0x001f68000c1e1900 */
[----:B-----5:R0:W-:Y:S04]  /*1070*/  STG.E desc[UR6][R6.64+0xc], R13 ;  /* 0x00000c0d06007986 */ /* 0x0201e8000c101906 */
[----:B-1----:R-:W5:Y:S01]  /*1080*/  LDG.E R15, desc[UR6][R10.64] ;  /* 0x000000060a0f7981 */ /* 0x002f62000c1e1900 */
[----:B------:R-:W-:-:S03]  /*1090*/  VIADD R9, R3, 0x8 ;  /* 0x0000000803097836 */ /* 0x000fc60000000000 */
[----:B-----5:R1:W-:Y:S04]  /*10a0*/  STG.E desc[UR6][R6.64+0x10], R15 ;  /* 0x0000100f06007986 */ /* 0x0203e8000c101906 */
[----:B--2---:R-:W2:Y:S01]  /*10b0*/  LDG.E R17, desc[UR6][R10.64+0x4] ;  /* 0x000004060a117981 */ /* 0x004ea2000c1e1900 */
[----:B------:R-:W-:-:S03]  /*10c0*/  IMAD.WIDE R8, R9, 0x4, R4 ;  /* 0x0000000409087825 */ /* 0x000fc600078e0204 */
[----:B--2---:R2:W-:Y:S04]  /*10d0*/  STG.E desc[UR6][R6.64+0x14], R17 ;  /* 0x0000141106007986 */ /* 0x0045e8000c101906 */
[----:B---3--:R-:W3:Y:S04]  /*10e0*/  LDG.E R19, desc[UR6][R8.64+-0x8] ;  /* 0xfffff80608137981 */ /* 0x008ee8000c1e1900 */
[----:B---3--:R3:W-:Y:S04]  /*10f0*/  STG.E desc[UR6][R6.64+0x18], R19 ;  /* 0x0000181306007986 */ /* 0x0087e8000c101906 */
[----:B----4-:R-:W4:Y:S04]  /*1100*/  LDG.E R21, desc[UR6][R8.64+-0x4] ;  /* 0xfffffc0608157981 */ /* 0x010f28000c1e1900 */
[----:B----4-:R4:W-:Y:S04]  /*1110*/  STG.E desc[UR6][R6.64+0x1c], R21 ;  /* 0x00001c1506007986 */ /* 0x0109e8000c101906 */
[----:B0-----:R-:W5:Y:S01]  /*1120*/  LDG.E R13, desc[UR6][R8.64] ;  /* 0x00000006080d7981 */ /* 0x001f62000c1e1900 */
[----:B------:R-:W-:-:S03]  /*1130*/  VIADD R11, R3, 0xc ;  /* 0x0000000c030b7836 */ /* 0x000fc60000000000 */
[----:B-----5:R0:W-:Y:S04]  /*1140*/  STG.E desc[UR6][R6.64+0x20], R13 ;  /* 0x0000200d06007986 */ /* 0x0201e8000c101906 */
[----:B-1----:R-:W5:Y:S01]  /*1150*/  LDG.E R15, desc[UR6][R8.64+0x4] ;  /* 0x00000406080f7981 */ /* 0x002f62000c1e1900 */
[----:B------:R-:W-:-:S03]  /*1160*/  IMAD.WIDE R10, R11, 0x4, R4 ;  /* 0x000000040b0a7825 */ /* 0x000fc600078e0204 */
[----:B-----5:R-:W-:Y:S04]  /*1170*/  STG.E desc[UR6][R6.64+0x24], R15 ;  /* 0x0000240f06007986 */ /* 0x020fe8000c101906 */
[----:B--2---:R-:W2:Y:S04]  /*1180*/  LDG.E R17, desc[UR6][R10.64+-0x8] ;  /* 0xfffff8060a117981 */ /* 0x004ea8000c1e1900 */
[----:B--2---:R-:W-:Y:S04]  /*1190*/  STG.E desc[UR6][R6.64+0x28], R17 ;  /* 0x0000281106007986 */ /* 0x004fe8000c101906 */
[----:B---3--:R-:W2:Y:S04]  /*11a0*/  LDG.E R19, desc[UR6][R10.64+-0x4] ;  /* 0xfffffc060a137981 */ /* 0x008ea8000c1e1900 */
[----:B--2---:R-:W-:Y:S04]  /*11b0*/  STG.E desc[UR6][R6.64+0x2c], R19 ;  /* 0x00002c1306007986 */ /* 0x004fe8000c101906 */
[----:B----4-:R-:W2:Y:S01]  /*11c0*/  LDG.E R21, desc[UR6][R10.64] ;  /* 0x000000060a157981 */ /* 0x010ea2000c1e1900 */
[----:B------:R-:W-:-:S04]  /*11d0*/  IADD3 R0, PT, PT, R0, 0x10, RZ ;  /* 0x0000001000007810 */ /* 0x000fc80007ffe0ff */
[----:B------:R-:W-:Y:S02]  /*11e0*/  ISETP.GE.AND P1, PT, R0, -0xc, PT ;  /* 0xfffffff40000780c */ /* 0x000fe40003f26270 */
[----:B------:R-:W-:Y:S01]  /*11f0*/  IADD3 R2, P2, PT, R6, 0x40, RZ ;  /* 0x0000004006027810 */ /* 0x000fe20007f5e0ff */
[----:B--2---:R-:W-:Y:S04]  /*1200*/  STG.E desc[UR6][R6.64+0x30], R21 ;  /* 0x0000301506007986 */ /* 0x004fe8000c101906 */
[----:B0-----:R-:W2:Y:S01]  /*1210*/  LDG.E R13, desc[UR6][R10.64+0x4] ;  /* 0x000004060a0d7981 */ /* 0x001ea2000c1e1900 */
[----:B------:R-:W-:Y:S02]  /*1220*/  IMAD.X R9, RZ, RZ, R7, P2 ;  /* 0x000000ffff097224 */ /* 0x000fe400010e0607 */
[----:B------:R-:W-:Y:S01]  /*1230*/  VIADD R3, R3, 0x10 ;  /* 0x0000001003037836 */ /* 0x000fe20000000000 */
[----:B--2---:R0:W-:Y:S02]  /*1240*/  STG.E desc[UR6][R6.64+0x34], R13 ;  /* 0x0000340d06007986 */ /* 0x0041e4000c101906 */
[----:B0-----:R-:W-:Y:S01]  /*1250*/  MOV R6, R2 ;  /* 0x0000000200067202 */ /* 0x001fe20000000f00 */
[----:B------:R-:W-:Y:S01]  /*1260*/  IMAD.MOV.U32 R7, RZ, RZ, R9 ;  /* 0x000000ffff077224 */ /* 0x000fe200078e0009 */
[----:B------:R-:W-:Y:S06]  /*1270*/  @!P1 BRA `(.L_x_22) ;  /* 0xfffffffc00449947 */ /* 0x000fec000383ffff */
.L_x_21:
[----:B------:R-:W-:Y:S05]  /*1280*/  BSYNC.RECONVERGENT B1 ;  /* 0x0000000000017941 */ /* 0x000fea0003800200 */
.L_x_20:
[----:B------:R-:W-:Y:S01]  /*1290*/  IMAD.MOV R2, RZ, RZ, -R0 ;  /* 0x000000ffff027224 */ /* 0x000fe200078e0a00 */
[----:B------:R-:W-:Y:S04]  /*12a0*/  BSSY.RECONVERGENT B1, `(.L_x_23) ;  /* 0x000001d000017945 */ /* 0x000fe80003800200 */
[----:B------:R-:W-:-:S13]  /*12b0*/  ISETP.GT.AND P1, PT, R2, 0x4, PT ;  /* 0x000000040200780c */ /* 0x000fda0003f24270 */
[----:B------:R-:W-:Y:S05]  /*12c0*/  @!P1 BRA `(.L_x_24) ;  /* 0x0000000000689947 */ /* 0x000fea0003800000 */
        /* <DEDUP_REMOVED lines=10> */
[----:B---3--:R-:W-:Y:S04]  /*1370*/  STG.E desc[UR6][R6.64+0x4], R19 ;  /* 0x0000041306007986 */ /* 0x008fe8000c101906 */
[----:B------:R-:W3:Y:S04]  /*1380*/  LDG.E R21, desc[UR6][R10.64+-0x8] ;  /* 0xfffff8060a157981 */ /* 0x000ee8000c1e1900 */
[----:B---3--:R-:W-:Y:S04]  /*1390*/  STG.E desc[UR6][R6.64+0x8], R21 ;  /* 0x0000081506007986 */ /* 0x008fe8000c101906 */
[----:B0-----:R-:W3:Y:S04]  /*13a0*/  LDG.E R13, desc[UR6][R10.64+-0x4] ;  /* 0xfffffc060a0d7981 */ /* 0x001ee8000c1e1900 */
[----:B---3--:R-:W-:Y:S04]  /*13b0*/  STG.E desc[UR6][R6.64+0xc], R13 ;  /* 0x00000c0d06007986 */ /* 0x008fe8000c101906 */
[----:B-1----:R-:W3:Y:S01]  /*13c0*/  LDG.E R15, desc[UR6][R10.64] ;  /* 0x000000060a0f7981 */ /* 0x002ee2000c1e1900 */
[----:B------:R-:W-:-:S03]  /*13d0*/  IADD3 R2, P1, PT, R6, 0x20, RZ ;  /* 0x0000002006027810 */ /* 0x000fc60007f3e0ff */
[----:B---3--:R-:W-:Y:S04]  /*13e0*/  STG.E desc[UR6][R6.64+0x10], R15 ;  /* 0x0000100f06007986 */ /* 0x008fe8000c101906 */
[----:B--2---:R-:W2:Y:S01]  /*13f0*/  LDG.E R17, desc[UR6][R10.64+0x4] ;  /* 0x000004060a117981 */ /* 0x004ea2000c1e1900 */
[----:B------:R-:W-:Y:S01]  /*1400*/  IMAD.X R9, RZ, RZ, R7, P1 ;  /* 0x000000ffff097224 */ /* 0x000fe200008e0607 */
[----:B------:R-:W-:Y:S01]  /*1410*/  PLOP3.LUT P0, PT, PT, PT, PT, 0x8, 0x80 ;  /* 0x000000000080781c */ /* 0x000fe20003f0e170 */
[----:B------:R-:W-:Y:S01]  /*1420*/  VIADD R0, R0, 0x8 ;  /* 0x0000000800007836 */ /* 0x000fe20000000000 */
[----:B------:R-:W-:Y:S01]  /*1430*/  IADD3 R3, PT, PT, R3, 0x8, RZ ;  /* 0x0000000803037810 */ /* 0x000fe20007ffe0ff */
[----:B--2---:R0:W-:Y:S02]  /*1440*/  STG.E desc[UR6][R6.64+0x14], R17 ;  /* 0x0000141106007986 */ /* 0x0041e4000c101906 */
[----:B0-----:R-:W-:-:S02]  /*1450*/  IMAD.MOV.U32 R6, RZ, RZ, R2 ;  /* 0x000000ffff067224 */ /* 0x001fc400078e0002 */
[----:B------:R-:W-:-:S07]  /*1460*/  IMAD.MOV.U32 R7, RZ, RZ, R9 ;  /* 0x000000ffff077224 */ /* 0x000fce00078e0009 */
.L_x_24:
[----:B------:R-:W-:Y:S05]  /*1470*/  BSYNC.RECONVERGENT B1 ;  /* 0x0000000000017941 */ /* 0x000fea0003800200 */
.L_x_23:
[----:B------:R-:W-:-:S13]  /*1480*/  ISETP.NE.OR P0, PT, R0, RZ, P0 ;  /* 0x000000ff0000720c */ /* 0x000fda0000705670 */
[----:B------:R-:W-:Y:S05]  /*1490*/  @!P0 EXIT ;  /* 0x000000000000894d */ /* 0x000fea0003800000 */
.L_x_19:
[----:B------:R-:W-:Y:S05]  /*14a0*/  BSYNC.RECONVERGENT B0 ;  /* 0x0000000000007941 */ /* 0x000fea0003800200 */
.L_x_18:
[----:B------:R-:W-:-:S05]  /*14b0*/  IMAD.WIDE R8, R3, 0x4, R4 ;  /* 0x0000000403087825 */ /* 0x000fca00078e0204 */
[----:B------:R-:W2:Y:S04]  /*14c0*/  LDG.E R11, desc[UR6][R8.64+-0x8] ;  /* 0xfffff806080b7981 */ /* 0x000ea8000c1e1900 */
[----:B--2---:R-:W-:Y:S04]  /*14d0*/  STG.E desc[UR6][R6.64+-0x8], R11 ;  /* 0xfffff80b06007986 */ /* 0x004fe8000c101906 */
[----:B------:R-:W2:Y:S04]  /*14e0*/  LDG.E R13, desc[UR6][R8.64+-0x4] ;  /* 0xfffffc06080d7981 */ /* 0x000ea8000c1e1900 */
[----:B--2---:R-:W-:Y:S04]  /*14f0*/  STG.E desc[UR6][R6.64+-0x4], R13 ;  /* 0xfffffc0d06007986 */ /* 0x004fe8000c101906 */
[----:B------:R-:W2:Y:S01]  /*1500*/  LDG.E R15, desc[UR6][R8.64] ;  /* 0x00000006080f7981 */ /* 0x000ea2000c1e1900 */
[----:B------:R-:W-:-:S04]  /*1510*/  IADD3 R0, PT, PT, R0, 0x4, RZ ;  /* 0x0000000400007810 */ /* 0x000fc80007ffe0ff */
[----:B------:R-:W-:Y:S02]  /*1520*/  ISETP.NE.AND P0, PT, R0, RZ, PT ;  /* 0x000000ff0000720c */ /* 0x000fe40003f05270 */
[----:B------:R-:W-:Y:S01]  /*1530*/  IADD3 R2, P1, PT, R6, 0x10, RZ ;  /* 0x0000001006027810 */ /* 0x000fe20007f3e0ff */
[----:B--2---:R-:W-:Y:S04]  /*1540*/  STG.E desc[UR6][R6.64], R15 ;  /* 0x0000000f06007986 */ /* 0x004fe8000c101906 */
[----:B------:R-:W2:Y:S01]  /*1550*/  LDG.E R17, desc[UR6][R8.64+0x4] ;  /* 0x0000040608117981 */ /* 0x000ea2000c1e1900 */
[----:B------:R-:W-:Y:S02]  /*1560*/  IMAD.X R19, RZ, RZ, R7, P1 ;  /* 0x000000ffff137224 */ /* 0x000fe400008e0607 */
[----:B------:R-:W-:Y:S01]  /*1570*/  VIADD R3, R3, 0x4 ;  /* 0x0000000403037836 */ /* 0x000fe20000000000 */
[----:B--2---:R0:W-:Y:S02]  /*1580*/  STG.E desc[UR6][R6.64+0x4], R17 ;  /* 0x0000041106007986 */ /* 0x0041e4000c101906 */
[----:B0-----:R-:W-:Y:S01]  /*1590*/  MOV R6, R2 ;  /* 0x0000000200067202 */ /* 0x001fe20000000f00 */
[----:B------:R-:W-:Y:S01]  /*15a0*/  IMAD.MOV.U32 R7, RZ, RZ, R19 ;  /* 0x000000ffff077224 */ /* 0x000fe200078e0013 */
[----:B------:R-:W-:Y:S06]  /*15b0*/  @P0 BRA `(.L_x_18) ;  /* 0xfffffffc00bc0947 */ /* 0x000fec000383ffff */
[----:B------:R-:W-:Y:S05]  /*15c0*/  EXIT ;  /* 0x000000000000794d */ /* 0x000fea0003800000 */
.L_x_25:
[----:B------:R-:W-:-:S00]  /*15d0*/  BRA `(.L_x_25) ;  /* 0xfffffffc00fc7947 */ /* 0x000fc0000383ffff */
[----:B------:R-:W-:-:S00]  /*15e0*/  NOP ;  /* 0x0000000000007918 */ /* 0x000fc00000000000 */
        /* <DEDUP_REMOVED lines=9> */
.L_x_26:


//--------------------- .nv.shared.reserved.0     --------------------------
	.section	.nv.shared.reserved.0,"aw",@nobits
	.weak		__nv_reservedSMEM_offset_0_alias
	.size		__nv_reservedSMEM_offset_0_alias, 0, 64
	.other		__nv_reservedSMEM_offset_0_alias,@"STO_CUDA_RESERVED_SHARED STV_DEFAULT"
__nv_reservedSMEM_offset_0_alias:
	.zero		0
	.zero		64


//--------------------- .nv.constant0._Z12merge_kerneliiPiS_ --------------------------
	.section	.nv.constant0._Z12merge_kerneliiPiS_,"a",@progbits
	.sectionflags	@""
	.align	4
.nv.constant0._Z12merge_kerneliiPiS_:
	.zero		920


//--------------------- SYMBOLS --------------------------

	.type		.nv.reservedSmem.offset0,@object
	.size		.nv.reservedSmem.offset0,0x4
